//
// Generated by NVIDIA NVVM Compiler
//
// Compiler Build ID: CL-36424714
// Cuda compilation tools, release 13.0, V13.0.88
// Based on NVVM 20.0.0
//

.version 9.0
.target sm_100
.address_size 64

	// .globl	_Z4loopi
.extern .func  (.param .b32 func_retval0) vprintf
(
	.param .b64 vprintf_param_0,
	.param .b64 vprintf_param_1
)
;
.global .align 1 .b8 $str[29] = {84, 104, 105, 115, 32, 105, 115, 32, 105, 116, 101, 114, 97, 116, 105, 111, 110, 32, 110, 117, 109, 98, 101, 114, 32, 37, 100, 10};

.visible .entry _Z4loopi(
	.param .u32 _Z4loopi_param_0
)
{
	.local .align 8 .b8 	__local_depot0[8];
	.reg .b64 	%SP;
	.reg .b64 	%SPL;
	.reg .pred 	%p<2>;
	.reg .b32 	%r<8>;
	.reg .b64 	%rd<5>;

	mov.u64 	%SPL, __local_depot0;
	cvta.local.u64 	%SP, %SPL;
	ld.param.u32 	%r2, [_Z4loopi_param_0];
	mov.u32 	%r3, %tid.x;
	mov.u32 	%r4, %ntid.x;
	mov.u32 	%r5, %ctaid.x;
	mad.lo.s32 	%r1, %r4, %r5, %r3;
	setp.ge.s32 	%p1, %r1, %r2;
	@%p1 bra 	$L__BB0_2;
	add.u64 	%rd1, %SP, 0;
	add.u64 	%rd2, %SPL, 0;
	st.local.u32 	[%rd2], %r1;
	mov.u64 	%rd3, $str;
	cvta.global.u64 	%rd4, %rd3;
	{ // callseq 0, 0
	.param .b64 param0;
	st.param.b64 	[param0], %rd4;
	.param .b64 param1;
	st.param.b64 	[param1], %rd1;
	.param .b32 retval0;
	call.uni (retval0), 
	vprintf, 
	(
	param0, 
	param1
	);
	ld.param.b32 	%r6, [retval0];
	} // callseq 0
$L__BB0_2:
	ret;

}


// ===== COMPILED SASS (sm_100) =====

	.target	sm_100

	.elftype	@"ET_EXEC"


//--------------------- .note.nv.tkinfo           --------------------------
	.section	.note.nv.tkinfo,"",@"SHT_NOTE"
	.sectionflags	@"SHF_NOTE_NV_TKINFO"
	.tkinfo
        /*0018*/ 	.word	0x00000002
        /*0030*/ 	.string	""
        /*0030*/ 	.string	"ptxas"
        /*0030*/ 	.string	"Cuda compilation tools, release 13.0, V13.0.88"
        /*0030*/ 	.string	"Build cuda_13.0.r13.0/compiler.36424714_0"
        /*0030*/ 	.string	"-arch sm_100 -m 64 "



//--------------------- .note.nv.cuinfo           --------------------------
	.section	.note.nv.cuinfo,"",@"SHT_NOTE"
	.sectionflags	@"SHF_NOTE_NV_CUINFO"
        /*0018*/ 	.short	0x0002
        /*001a*/ 	.short	0x0064
        /*001c*/ 	.short	0x0082
	.zero		2


//--------------------- .nv.info                  --------------------------
	.section	.nv.info,"",@"SHT_CUDA_INFO"
	.align	4


	//----- nvinfo : EIATTR_REGCOUNT
	.align		4
        /*0000*/ 	.byte	0x04, 0x2f
        /*0002*/ 	.short	(.L_2 - .L_1)
	.align		4
.L_1:
        /*0004*/ 	.word	index@(_Z4loopi)
        /*0008*/ 	.word	0x00000018


	//----- nvinfo : EIATTR_FRAME_SIZE
	.align		4
.L_2:
        /*000c*/ 	.byte	0x04, 0x11
        /*000e*/ 	.short	(.L_4 - .L_3)
	.align		4
.L_3:
        /*0010*/ 	.word	index@(_Z4loopi)
        /*0014*/ 	.word	0x00000008


	//----- nvinfo : EIATTR_MIN_STACK_SIZE
	.align		4
.L_4:
        /*0018*/ 	.byte	0x04, 0x12
        /*001a*/ 	.short	(.L_6 - .L_5)
	.align		4
.L_5:
        /*001c*/ 	.word	index@(_Z4loopi)
        /*0020*/ 	.word	0x00000008
.L_6:


//--------------------- .nv.compat                --------------------------
	.section	.nv.compat,"",@"SHT_CUDA_COMPAT_INFO"
	.align	4
        /*0000*/ 	.byte	0x02, 0x09, 0x00, 0x00, 0x02, 0x02, 0x01, 0x00, 0x02, 0x05, 0x05, 0x00, 0x03, 0x07, 0x01, 0x01
        /*0010*/ 	.byte	0x02, 0x03, 0x00, 0x00, 0x02, 0x06, 0x01, 0x00, 0x04, 0x0b, 0x08, 0x00, 0x09, 0x00, 0x00, 0x00
        /*0020*/ 	.byte	0x00, 0x00, 0x00, 0x00


//--------------------- .nv.info._Z4loopi         --------------------------
	.section	.nv.info._Z4loopi,"",@"SHT_CUDA_INFO"
	.sectionflags	@""
	.align	4


	//----- nvinfo : EIATTR_CUDA_API_VERSION
	.align		4
        /*0000*/ 	.byte	0x04, 0x37
        /*0002*/ 	.short	(.L_8 - .L_7)
.L_7:
        /*0004*/ 	.word	0x00000082


	//----- nvinfo : EIATTR_KPARAM_INFO
	.align		4
.L_8:
        /*0008*/ 	.byte	0x04, 0x17
        /*000a*/ 	.short	(.L_10 - .L_9)
.L_9:
        /*000c*/ 	.word	0x00000000
        /*0010*/ 	.short	0x0000
        /*0012*/ 	.short	0x0000
        /*0014*/ 	.byte	0x00, 0xf0, 0x11, 0x00


	//----- nvinfo : EIATTR_SPARSE_MMA_MASK
	.align		4
.L_10:
        /*0018*/ 	.byte	0x03, 0x50
        /*001a*/ 	.short	0x0000


	//----- nvinfo : EIATTR_MAXREG_COUNT
	.align		4
        /*001c*/ 	.byte	0x03, 0x1b
        /*001e*/ 	.short	0x00ff


	//----- nvinfo : EIATTR_EXTERNS
	.align		4
        /*0020*/ 	.byte	0x04, 0x0f
        /*0022*/ 	.short	(.L_12 - .L_11)


	//   ....[0]....
	.align		4
.L_11:
        /*0024*/ 	.word	index@(vprintf)


	//----- nvinfo : EIATTR_MERCURY_ISA_VERSION
	.align		4
.L_12:
        /*0028*/ 	.byte	0x03, 0x5f
        /*002a*/ 	.short	0x0101


	//----- nvinfo : EIATTR_VRC_CTA_INIT_COUNT
	.align		4
        /*002c*/ 	.byte	0x02, 0x4a
	.zero		1
	.zero		1


	//----- nvinfo : EIATTR_SYSCALL_OFFSETS
	.align		4
        /*0030*/ 	.byte	0x04, 0x46
        /*0032*/ 	.short	(.L_14 - .L_13)


	//   ....[0]....
.L_13:
        /*0034*/ 	.word	0x00000140


	//----- nvinfo : EIATTR_EXIT_INSTR_OFFSETS
	.align		4
.L_14:
        /*0038*/ 	.byte	0x04, 0x1c
        /*003a*/ 	.short	(.L_16 - .L_15)


	//   ....[0]....
.L_15:
        /*003c*/ 	.word	0x000000c0


	//   ....[1]....
        /*0040*/ 	.word	0x00000150


	//----- nvinfo : EIATTR_CRS_STACK_SIZE
	.align		4
.L_16:
        /*0044*/ 	.byte	0x04, 0x1e
        /*0046*/ 	.short	(.L_18 - .L_17)
.L_17:
        /*0048*/ 	.word	0x00000000


	//----- nvinfo : EIATTR_CBANK_PARAM_SIZE
	.align		4
.L_18:
        /*004c*/ 	.byte	0x03, 0x19
        /*004e*/ 	.short	0x0004


	//----- nvinfo : EIATTR_PARAM_CBANK
	.align		4
        /*0050*/ 	.byte	0x04, 0x0a
        /*0052*/ 	.short	(.L_20 - .L_19)
	.align		4
.L_19:
        /*0054*/ 	.word	index@(.nv.constant0._Z4loopi)
        /*0058*/ 	.short	0x0380
        /*005a*/ 	.short	0x0004


	//----- nvinfo : EIATTR_SW_WAR
	.align		4
.L_20:
        /*005c*/ 	.byte	0x04, 0x36
        /*005e*/ 	.short	(.L_22 - .L_21)
.L_21:
        /*0060*/ 	.word	0x00000008
.L_22:


//--------------------- .nv.callgraph             --------------------------
	.section	.nv.callgraph,"",@"SHT_CUDA_CALLGRAPH"
	.align	4
	.sectionentsize	8
	.align		4
        /*0000*/ 	.word	0x00000000
	.align		4
        /*0004*/ 	.word	0xffffffff
	.align		4
        /*0008*/ 	.word	index@(_Z4loopi)
	.align		4
        /*000c*/ 	.word	index@(vprintf)
	.align		4
        /*0010*/ 	.word	0x00000000
	.align		4
        /*0014*/ 	.word	0xfffffffe
	.align		4
        /*0018*/ 	.word	0x00000000
	.align		4
        /*001c*/ 	.word	0xfffffffd
	.align		4
        /*0020*/ 	.word	0x00000000
	.align		4
        /*0024*/ 	.word	0xfffffffc


//--------------------- .nv.constant4             --------------------------
	.section	.nv.constant4,"a",@progbits
	.align	8
	.align		8
.nv.constant4:
        /*0000*/ 	.dword	vprintf
	.align		8
        /*0008*/ 	.dword	$str


//--------------------- .text._Z4loopi            --------------------------
	.section	.text._Z4loopi,"ax",@progbits
	.align	128
        .global         _Z4loopi
        .type           _Z4loopi,@function
        .size           _Z4loopi,(.L_x_2 - _Z4loopi)
        .other          _Z4loopi,@"STO_CUDA_ENTRY STV_DEFAULT"
_Z4loopi:
.text._Z4loopi:
[----:B------:R-:W0:Y:S01]  /*0000*/  LDC R1, c[0x0][0x37c] ;  /* 0x0000df00ff017b82 */ /* 0x000e220000000800 */
[----:B------:R-:W1:Y:S01]  /*0010*/  S2R R0, SR_TID.X ;  /* 0x0000000000007919 */ /* 0x000e620000002100 */
[----:B------:R-:W2:Y:S01]  /*0020*/  LDCU UR5, c[0x0][0x2fc] ;  /* 0x00005f80ff0577ac */ /* 0x000ea20008000800 */
[----:B0-----:R-:W-:Y:S01]  /*0030*/  VIADD R1, R1, 0xfffffff8 ;  /* 0xfffffff801017836 */ /* 0x001fe20000000000 */
[----:B------:R-:W1:Y:S01]  /*0040*/  S2R R3, SR_CTAID.X ;  /* 0x0000000000037919 */ /* 0x000e620000002500 */
[----:B------:R-:W1:Y:S01]  /*0050*/  LDCU UR6, c[0x0][0x360] ;  /* 0x00006c00ff0677ac */ /* 0x000e620008000800 */
[----:B------:R-:W0:Y:S01]  /*0060*/  LDCU UR7, c[0x0][0x380] ;  /* 0x00007000ff0777ac */ /* 0x000e220008000800 */
[----:B------:R-:W3:Y:S02]  /*0070*/  LDCU UR4, c[0x0][0x2f8] ;  /* 0x00005f00ff0477ac */ /* 0x000ee40008000800 */
[----:B---3--:R-:W-:Y:S01]  /*0080*/  IADD3 R6, P1, PT, R1, UR4, RZ ;  /* 0x0000000401067c10 */ /* 0x008fe2000ff3e0ff */
[----:B-1----:R-:W-:-:S04]  /*0090*/  IMAD R0, R3, UR6, R0 ;  /* 0x0000000603007c24 */ /* 0x002fc8000f8e0200 */
[----:B--2---:R-:W-:Y:S01]  /*00a0*/  IMAD.X R7, RZ, RZ, UR5, P1 ;  /* 0x00000005ff077e24 */ /* 0x004fe200088e06ff */
[----:B0-----:R-:W-:-:S13]  /*00b0*/  ISETP.GE.AND P0, PT, R0, UR7, PT ;  /* 0x0000000700007c0c */ /* 0x001fda000bf06270 */
[----:B------:R-:W-:Y:S05]  /*00c0*/  @P0 EXIT ;  /* 0x000000000000094d */ /* 0x000fea0003800000 */
[----:B------:R-:W-:Y:S01]  /*00d0*/  MOV R2, 0x0 ;  /* 0x0000000000027802 */ /* 0x000fe20000000f00 */
[----:B------:R0:W-:Y:S01]  /*00e0*/  STL [R1], R0 ;  /* 0x0000000001007387 */ /* 0x0001e20000100800 */
[----:B------:R-:W1:Y:S04]  /*00f0*/  LDCU.64 UR4, c[0x4][0x8] ;  /* 0x01000100ff0477ac */ /* 0x000e680008000a00 */
[----:B------:R-:W2:Y:S01]  /*0100*/  LDC.64 R2, c[0x4][R2] ;  /* 0x0100000002027b82 */ /* 0x000ea20000000a00 */
[----:B-1----:R-:W-:Y:S01]  /*0110*/  MOV R4, UR4 ;  /* 0x0000000400047c02 */ /* 0x002fe20008000f00 */
[----:B0-----:R-:W-:-:S07]  /*0120*/  IMAD.U32 R5, RZ, RZ, UR5 ;  /* 0x00000005ff057e24 */ /* 0x001fce000f8e00ff */
[----:B------:R-:W-:-:S07]  /*0130*/  LEPC R20, `(.L_x_0) ;  /* 0x000000001014794e */ /* 0x000fce0000000000 */
[----:B--2---:R-:W-:Y:S05]  /*0140*/  CALL.ABS.NOINC R2 ;  /* 0x0000000002007343 */ /* 0x004fea0003c00000 */
.L_x_0:
[----:B------:R-:W-:Y:S05]  /*0150*/  EXIT ;  /* 0x000000000000794d */ /* 0x000fea0003800000 */
.L_x_1:
[----:B------:R-:W-:-:S00]  /*0160*/  BRA `(.L_x_1) ;  /* 0xfffffffc00fc7947 */ /* 0x000fc0000383ffff */
[----:B------:R-:W-:-:S00]  /*0170*/  NOP ;  /* 0x0000000000007918 */ /* 0x000fc00000000000 */
        /* <DEDUP_REMOVED lines=8> */
.L_x_2:


//--------------------- .nv.global.init           --------------------------
	.section	.nv.global.init,"aw",@progbits
.nv.global.init:
	.type		$str,@object
	.size		$str,(.L_0 - $str)
$str:
        /*0000*/ 	.byte	0x54, 0x68, 0x69, 0x73, 0x20, 0x69, 0x73, 0x20, 0x69, 0x74, 0x65, 0x72, 0x61, 0x74, 0x69, 0x6f
        /*0010*/ 	.byte	0x6e, 0x20, 0x6e, 0x75, 0x6d, 0x62, 0x65, 0x72, 0x20, 0x25, 0x64, 0x0a, 0x00
.L_0:


//--------------------- .nv.shared.reserved.0     --------------------------
	.section	.nv.shared.reserved.0,"aw",@nobits
	.weak		__nv_reservedSMEM_offset_0_alias
	.size		__nv_reservedSMEM_offset_0_alias, 0, 64
	.other		__nv_reservedSMEM_offset_0_alias,@"STO_CUDA_RESERVED_SHARED STV_DEFAULT"
__nv_reservedSMEM_offset_0_alias:
	.zero		0
	.zero		64


//--------------------- .nv.constant0._Z4loopi    --------------------------
	.section	.nv.constant0._Z4loopi,"a",@progbits
	.sectionflags	@""
	.align	4
.nv.constant0._Z4loopi:
	.zero		900


//--------------------- SYMBOLS --------------------------

	.type		.nv.reservedSmem.offset0,@object
	.size		.nv.reservedSmem.offset0,0x4
	.type		vprintf,@function
